	.headerflags	@"EF_CUDA_TEXMODE_UNIFIED EF_CUDA_64BIT_ADDRESS EF_CUDA_ACCELERATORS EF_CUDA_SM90 EF_CUDA_VIRTUAL_SM(EF_CUDA_SM90)"
	.elftype	@"ET_EXEC"


//--------------------- .nv.info                  --------------------------
	.section	.nv.info,"",@"SHT_CUDA_INFO"
	.align	4


	//----- nvinfo : EIATTR_REGCOUNT
	.align		4
        /*0000*/ 	.byte	0x04, 0x2f
        /*0002*/ 	.short	(.L_1 - .L_0)
	.align		4
.L_0:
        /*0004*/ 	.word	index@(triton_poi_fused_add_convolution_mul_0)
        /*0008*/ 	.word	0x00000014


	//----- nvinfo : EIATTR_MIN_STACK_SIZE
	.align		4
.L_1:
        /*000c*/ 	.byte	0x04, 0x12
        /*000e*/ 	.short	(.L_3 - .L_2)
	.align		4
.L_2:
        /*0010*/ 	.word	index@(triton_poi_fused_add_convolution_mul_0)
        /*0014*/ 	.word	0x00000000


	//----- nvinfo : EIATTR_FRAME_SIZE
	.align		4
.L_3:
        /*0018*/ 	.byte	0x04, 0x11
        /*001a*/ 	.short	(.L_5 - .L_4)
	.align		4
.L_4:
        /*001c*/ 	.word	index@(triton_poi_fused_add_convolution_mul_0)
        /*0020*/ 	.word	0x00000000


	//----- nvinfo : EIATTR_MIN_STACK_SIZE
	.align		4
.L_5:
        /*0024*/ 	.byte	0x04, 0x12
        /*0026*/ 	.short	(.L_7 - .L_6)
	.align		4
.L_6:
        /*0028*/ 	.word	index@(triton_poi_fused_add_convolution_mul_0)
        /*002c*/ 	.word	0x00000000
.L_7:


//--------------------- .nv.info.triton_poi_fused_add_convolution_mul_0 --------------------------
	.section	.nv.info.triton_poi_fused_add_convolution_mul_0,"",@"SHT_CUDA_INFO"
	.sectionflags	@""
	.align	4


	//----- nvinfo : EIATTR_CUDA_API_VERSION
	.align		4
        /*0000*/ 	.byte	0x04, 0x37
        /*0002*/ 	.short	(.L_9 - .L_8)
.L_8:
        /*0004*/ 	.word	0x0000007c


	//----- nvinfo : EIATTR_KPARAM_INFO
	.align		4
.L_9:
        /*0008*/ 	.byte	0x04, 0x17
        /*000a*/ 	.short	(.L_11 - .L_10)
.L_10:
        /*000c*/ 	.word	0x00000000
        /*0010*/ 	.short	0x0005
        /*0012*/ 	.short	0x0028
        /*0014*/ 	.byte	0x00, 0xf0, 0x11, 0x00


	//----- nvinfo : EIATTR_KPARAM_INFO
	.align		4
.L_11:
        /*0018*/ 	.byte	0x04, 0x17
        /*001a*/ 	.short	(.L_13 - .L_12)
.L_12:
        /*001c*/ 	.word	0x00000000
        /*0020*/ 	.short	0x0004
        /*0022*/ 	.short	0x0020
        /*0024*/ 	.byte	0x00, 0xf4, 0x21, 0x00


	//----- nvinfo : EIATTR_KPARAM_INFO
	.align		4
.L_13:
        /*0028*/ 	.byte	0x04, 0x17
        /*002a*/ 	.short	(.L_15 - .L_14)
.L_14:
        /*002c*/ 	.word	0x00000000
        /*0030*/ 	.short	0x0003
        /*0032*/ 	.short	0x0018
        /*0034*/ 	.byte	0x00, 0xf4, 0x21, 0x00


	//----- nvinfo : EIATTR_KPARAM_INFO
	.align		4
.L_15:
        /*0038*/ 	.byte	0x04, 0x17
        /*003a*/ 	.short	(.L_17 - .L_16)
.L_16:
        /*003c*/ 	.word	0x00000000
        /*0040*/ 	.short	0x0002
        /*0042*/ 	.short	0x0010
        /*0044*/ 	.byte	0x00, 0xf4, 0x21, 0x00


	//----- nvinfo : EIATTR_KPARAM_INFO
	.align		4
.L_17:
        /*0048*/ 	.byte	0x04, 0x17
        /*004a*/ 	.short	(.L_19 - .L_18)
.L_18:
        /*004c*/ 	.word	0x00000000
        /*0050*/ 	.short	0x0001
        /*0052*/ 	.short	0x0008
        /*0054*/ 	.byte	0x00, 0xf4, 0x21, 0x00


	//----- nvinfo : EIATTR_KPARAM_INFO
	.align		4
.L_19:
        /*0058*/ 	.byte	0x04, 0x17
        /*005a*/ 	.short	(.L_21 - .L_20)
.L_20:
        /*005c*/ 	.word	0x00000000
        /*0060*/ 	.short	0x0000
        /*0062*/ 	.short	0x0000
        /*0064*/ 	.byte	0x00, 0xf4, 0x21, 0x00


	//----- nvinfo : EIATTR_SPARSE_MMA_MASK
	.align		4
.L_21:
        /*0068*/ 	.byte	0x03, 0x50
        /*006a*/ 	.short	0x0000


	//----- nvinfo : EIATTR_MAXREG_COUNT
	.align		4
        /*006c*/ 	.byte	0x03, 0x1b
        /*006e*/ 	.short	0x00ff


	//----- nvinfo : EIATTR_EXIT_INSTR_OFFSETS
	.align		4
        /*0070*/ 	.byte	0x04, 0x1c
        /*0072*/ 	.short	(.L_23 - .L_22)


	//   ....[0]....
.L_22:
        /*0074*/ 	.word	0x00000250


	//   ....[1]....
        /*0078*/ 	.word	0x00000270


	//----- nvinfo : EIATTR_REQNTID
	.align		4
.L_23:
        /*007c*/ 	.byte	0x04, 0x10
        /*007e*/ 	.short	(.L_25 - .L_24)
.L_24:
        /*0080*/ 	.word	0x00000080
        /*0084*/ 	.word	0x00000001
        /*0088*/ 	.word	0x00000001


	//----- nvinfo : EIATTR_CBANK_PARAM_SIZE
	.align		4
.L_25:
        /*008c*/ 	.byte	0x03, 0x19
        /*008e*/ 	.short	0x002c


	//----- nvinfo : EIATTR_PARAM_CBANK
	.align		4
        /*0090*/ 	.byte	0x04, 0x0a
        /*0092*/ 	.short	(.L_27 - .L_26)
	.align		4
.L_26:
        /*0094*/ 	.word	index@(.nv.constant0.triton_poi_fused_add_convolution_mul_0)
        /*0098*/ 	.short	0x0210
        /*009a*/ 	.short	0x002c


	//----- nvinfo : EIATTR_SW_WAR
	.align		4
.L_27:
        /*009c*/ 	.byte	0x04, 0x36
        /*009e*/ 	.short	(.L_29 - .L_28)
.L_28:
        /*00a0*/ 	.word	0x00000008
.L_29:


//--------------------- .nv.callgraph             --------------------------
	.section	.nv.callgraph,"",@"SHT_CUDA_CALLGRAPH"
	.align	4
	.sectionentsize	8
	.align		4
        /*0000*/ 	.word	0x00000000
	.align		4
        /*0004*/ 	.word	0xffffffff
	.align		4
        /*0008*/ 	.word	0x00000000
	.align		4
        /*000c*/ 	.word	0xfffffffe
	.align		4
        /*0010*/ 	.word	0x00000000
	.align		4
        /*0014*/ 	.word	0xfffffffd
	.align		4
        /*0018*/ 	.word	0x00000000
	.align		4
        /*001c*/ 	.word	0xfffffffc


//--------------------- .text.triton_poi_fused_add_convolution_mul_0 --------------------------
	.section	.text.triton_poi_fused_add_convolution_mul_0,"ax",@progbits
	.align	128
        .global         triton_poi_fused_add_convolution_mul_0
        .type           triton_poi_fused_add_convolution_mul_0,@function
        .size           triton_poi_fused_add_convolution_mul_0,(.L_x_1 - triton_poi_fused_add_convolution_mul_0)
        .other          triton_poi_fused_add_convolution_mul_0,@"STO_CUDA_ENTRY STV_DEFAULT"
triton_poi_fused_add_convolution_mul_0:
.text.triton_poi_fused_add_convolution_mul_0:
[----:B------:R-:W0:Y:S02]  /*0000*/  LDC R1, c[0x0][0x28] ;  /* 0x00000a00ff017b82 */ /* 0x000e240000000800 */
[----:B------:R-:W1:Y:S01]  /*0010*/  S2R R0, SR_TID.X ;  /* 0x0000000000007919 */ /* 0x000e620000002100 */
[----:B------:R-:W2:Y:S01]  /*0020*/  LDC.64 R8, c[0x0][0x218] ;  /* 0x00008600ff087b82 */ /* 0x000ea20000000a00 */
[----:B------:R-:W-:Y:S02]  /*0030*/  CS2R R14, SRZ ;  /* 0x00000000000e7805 */ /* 0x000fe4000001ff00 */
[----:B------:R-:W-:Y:S01]  /*0040*/  CS2R R12, SRZ ;  /* 0x00000000000c7805 */ /* 0x000fe2000001ff00 */
[----:B------:R-:W3:Y:S01]  /*0050*/  S2R R5, SR_CTAID.X ;  /* 0x0000000000057919 */ /* 0x000ee20000002500 */
[----:B------:R-:W-:-:S03]  /*0060*/  ULDC.64 UR4, c[0x0][0x208] ;  /* 0x0000820000047ab9 */ /* 0x000fc60000000a00 */
[----:B------:R-:W4:Y:S01]  /*0070*/  LDC.64 R6, c[0x0][0x210] ;  /* 0x00008400ff067b82 */ /* 0x000f220000000a00 */
[----:B-1----:R-:W-:Y:S01]  /*0080*/  IMAD.SHL.U32 R0, R0, 0x2, RZ ;  /* 0x0000000200007824 */ /* 0x002fe200078e00ff */
[----:B---3--:R-:W-:-:S04]  /*0090*/  SHF.R.S32.HI R3, RZ, 0x17, R5 ;  /* 0x00000017ff037819 */ /* 0x008fc80000011405 */
[----:B------:R-:W-:Y:S02]  /*00a0*/  LOP3.LUT R0, R0, 0xfe, RZ, 0xc0, !PT ;  /* 0x000000fe00007812 */ /* 0x000fe400078ec0ff */
[----:B------:R-:W-:-:S03]  /*00b0*/  SGXT R3, R3, 0x1 ;  /* 0x000000010303781a */ /* 0x000fc60000000200 */
[----:B------:R-:W-:-:S04]  /*00c0*/  IMAD R0, R5, 0x100, R0 ;  /* 0x0000010005007824 */ /* 0x000fc800078e0200 */
[C---:B----4-:R-:W-:Y:S01]  /*00d0*/  IMAD.WIDE R6, R0.reuse, 0x4, R6 ;  /* 0x0000000400067825 */ /* 0x050fe200078e0206 */
[----:B------:R-:W-:Y:S02]  /*00e0*/  LEA.HI R3, R3, R0, RZ, 0x4 ;  /* 0x0000000003037211 */ /* 0x000fe400078f20ff */
[----:B------:R-:W-:Y:S02]  /*00f0*/  ISETP.GE.AND P0, PT, R0, 0x100, PT ;  /* 0x000001000000780c */ /* 0x000fe40003f06270 */
[----:B------:R-:W-:Y:S02]  /*0100*/  SHF.R.S32.HI R10, RZ, 0x4, R3 ;  /* 0x00000004ff0a7819 */ /* 0x000fe40000011403 */
[----:B------:R-:W1:Y:S02]  /*0110*/  LDC.64 R2, c[0x0][0x228] ;  /* 0x00008a00ff027b82 */ /* 0x000e640000000a00 */
[----:B------:R-:W-:-:S04]  /*0120*/  LEA.HI R4, R10, R10, RZ, 0x2 ;  /* 0x0000000a0a047211 */ /* 0x000fc800078f10ff */
[----:B------:R-:W-:Y:S02]  /*0130*/  LOP3.LUT R11, R4, 0xfffffffc, RZ, 0xc0, !PT ;  /* 0xfffffffc040b7812 */ /* 0x000fe400078ec0ff */
[----:B------:R-:W3:Y:S01]  /*0140*/  LDC.64 R4, c[0x0][0x220] ;  /* 0x00008800ff047b82 */ /* 0x000ee20000000a00 */
[----:B------:R-:W4:Y:S02]  /*0150*/  @!P0 LDG.E.64 R12, desc[UR4][R6.64] ;  /* 0x00000004060c8981 */ /* 0x000f24000c1e1b00 */
[----:B------:R-:W-:-:S04]  /*0160*/  IMAD.IADD R11, R10, 0x1, -R11 ;  /* 0x000000010a0b7824 */ /* 0x000fc800078e0a0b */
[----:B--2---:R-:W-:Y:S01]  /*0170*/  IMAD.WIDE R8, R11, 0x4, R8 ;  /* 0x000000040b087825 */ /* 0x004fe200078e0208 */
[----:B------:R-:W-:Y:S01]  /*0180*/  CS2R R16, SRZ ;  /* 0x0000000000107805 */ /* 0x000fe2000001ff00 */
[----:B------:R-:W2:Y:S03]  /*0190*/  LDC.64 R10, c[0x0][0x230] ;  /* 0x00008c00ff0a7b82 */ /* 0x000ea60000000a00 */
[----:B------:R-:W4:Y:S04]  /*01a0*/  @!P0 LDG.E.EL R15, desc[UR4][R8.64] ;  /* 0x00000004080f8981 */ /* 0x000f28000c2e1900 */
[----:B------:R2:W5:Y:S01]  /*01b0*/  @!P0 LDG.E.EL R14, desc[UR4][R8.64] ;  /* 0x00000004080e8981 */ /* 0x000562000c2e1900 */
[----:B-1----:R-:W-:-:S05]  /*01c0*/  IMAD.WIDE R2, R0, 0x4, R2 ;  /* 0x0000000400027825 */ /* 0x002fca00078e0202 */
[----:B------:R-:W5:Y:S04]  /*01d0*/  @!P0 LDG.E.64 R16, desc[UR4][R2.64] ;  /* 0x0000000402108981 */ /* 0x000f68000c1e1b00 */
[----:B---3--:R-:W3:Y:S01]  /*01e0*/  LDG.E R5, desc[UR4][R4.64] ;  /* 0x0000000404057981 */ /* 0x008ee2000c1e1900 */
[----:B--2---:R-:W-:-:S04]  /*01f0*/  IMAD.WIDE R8, R0, 0x4, R10 ;  /* 0x0000000400087825 */ /* 0x004fc800078e020a */
[----:B----4-:R-:W-:Y:S01]  /*0200*/  FADD R12, R15, R12 ;  /* 0x0000000c0f0c7221 */ /* 0x010fe20000000000 */
[----:B-----5:R-:W-:-:S05]  /*0210*/  FADD R13, R14, R13 ;  /* 0x0000000d0e0d7221 */ /* 0x020fca0000000000 */
[----:B------:R1:W-:Y:S01]  /*0220*/  @!P0 STG.E.64 desc[UR4][R6.64], R12 ;  /* 0x0000000c06008986 */ /* 0x0003e2000c101b04 */
[C---:B---3--:R-:W-:Y:S01]  /*0230*/  FFMA R16, R5.reuse, R12, R16 ;  /* 0x0000000c05107223 */ /* 0x048fe20000000010 */
[----:B------:R-:W-:Y:S01]  /*0240*/  FFMA R17, R5, R13, R17 ;  /* 0x0000000d05117223 */ /* 0x000fe20000000011 */
[----:B------:R-:W-:Y:S06]  /*0250*/  @P0 EXIT ;  /* 0x000000000000094d */ /* 0x000fec0003800000 */
[----:B------:R-:W-:Y:S01]  /*0260*/  STG.E.64 desc[UR4][R8.64], R16 ;  /* 0x0000001008007986 */ /* 0x000fe2000c101b04 */
[----:B------:R-:W-:Y:S05]  /*0270*/  EXIT ;  /* 0x000000000000794d */ /* 0x000fea0003800000 */
.L_x_0:
[----:B------:R-:W-:-:S00]  /*0280*/  BRA `(.L_x_0) ;  /* 0xfffffffc00fc7947 */ /* 0x000fc0000383ffff */
[----:B------:R-:W-:-:S00]  /*0290*/  NOP ;  /* 0x0000000000007918 */ /* 0x000fc00000000000 */
        /* <DEDUP_REMOVED lines=14> */
.L_x_1:


//--------------------- .nv.constant0.triton_poi_fused_add_convolution_mul_0 --------------------------
	.section	.nv.constant0.triton_poi_fused_add_convolution_mul_0,"a",@progbits
	.sectionflags	@""
	.align	4
.nv.constant0.triton_poi_fused_add_convolution_mul_0:
	.zero		572
